	.headerflags	@"EF_CUDA_TEXMODE_UNIFIED EF_CUDA_64BIT_ADDRESS EF_CUDA_ACCELERATORS EF_CUDA_SM90 EF_CUDA_VIRTUAL_SM(EF_CUDA_SM90)"
	.elftype	@"ET_EXEC"


//--------------------- .nv.info                  --------------------------
	.section	.nv.info,"",@"SHT_CUDA_INFO"
	.align	4


	//----- nvinfo : EIATTR_REGCOUNT
	.align		4
        /*0000*/ 	.byte	0x04, 0x2f
        /*0002*/ 	.short	(.L_1 - .L_0)
	.align		4
.L_0:
        /*0004*/ 	.word	index@(triton_poi_fused_convolution_15)
        /*0008*/ 	.word	0x00000013


	//----- nvinfo : EIATTR_MIN_STACK_SIZE
	.align		4
.L_1:
        /*000c*/ 	.byte	0x04, 0x12
        /*000e*/ 	.short	(.L_3 - .L_2)
	.align		4
.L_2:
        /*0010*/ 	.word	index@(triton_poi_fused_convolution_15)
        /*0014*/ 	.word	0x00000000


	//----- nvinfo : EIATTR_FRAME_SIZE
	.align		4
.L_3:
        /*0018*/ 	.byte	0x04, 0x11
        /*001a*/ 	.short	(.L_5 - .L_4)
	.align		4
.L_4:
        /*001c*/ 	.word	index@(triton_poi_fused_convolution_15)
        /*0020*/ 	.word	0x00000000


	//----- nvinfo : EIATTR_MIN_STACK_SIZE
	.align		4
.L_5:
        /*0024*/ 	.byte	0x04, 0x12
        /*0026*/ 	.short	(.L_7 - .L_6)
	.align		4
.L_6:
        /*0028*/ 	.word	index@(triton_poi_fused_convolution_15)
        /*002c*/ 	.word	0x00000000
.L_7:


//--------------------- .nv.info.triton_poi_fused_convolution_15 --------------------------
	.section	.nv.info.triton_poi_fused_convolution_15,"",@"SHT_CUDA_INFO"
	.sectionflags	@""
	.align	4


	//----- nvinfo : EIATTR_CUDA_API_VERSION
	.align		4
        /*0000*/ 	.byte	0x04, 0x37
        /*0002*/ 	.short	(.L_9 - .L_8)
.L_8:
        /*0004*/ 	.word	0x0000007c


	//----- nvinfo : EIATTR_KPARAM_INFO
	.align		4
.L_9:
        /*0008*/ 	.byte	0x04, 0x17
        /*000a*/ 	.short	(.L_11 - .L_10)
.L_10:
        /*000c*/ 	.word	0x00000000
        /*0010*/ 	.short	0x0004
        /*0012*/ 	.short	0x001c
        /*0014*/ 	.byte	0x00, 0xf0, 0x11, 0x00


	//----- nvinfo : EIATTR_KPARAM_INFO
	.align		4
.L_11:
        /*0018*/ 	.byte	0x04, 0x17
        /*001a*/ 	.short	(.L_13 - .L_12)
.L_12:
        /*001c*/ 	.word	0x00000000
        /*0020*/ 	.short	0x0003
        /*0022*/ 	.short	0x0018
        /*0024*/ 	.byte	0x00, 0xf0, 0x11, 0x00


	//----- nvinfo : EIATTR_KPARAM_INFO
	.align		4
.L_13:
        /*0028*/ 	.byte	0x04, 0x17
        /*002a*/ 	.short	(.L_15 - .L_14)
.L_14:
        /*002c*/ 	.word	0x00000000
        /*0030*/ 	.short	0x0002
        /*0032*/ 	.short	0x0010
        /*0034*/ 	.byte	0x00, 0xf4, 0x21, 0x00


	//----- nvinfo : EIATTR_KPARAM_INFO
	.align		4
.L_15:
        /*0038*/ 	.byte	0x04, 0x17
        /*003a*/ 	.short	(.L_17 - .L_16)
.L_16:
        /*003c*/ 	.word	0x00000000
        /*0040*/ 	.short	0x0001
        /*0042*/ 	.short	0x0008
        /*0044*/ 	.byte	0x00, 0xf4, 0x21, 0x00


	//----- nvinfo : EIATTR_KPARAM_INFO
	.align		4
.L_17:
        /*0048*/ 	.byte	0x04, 0x17
        /*004a*/ 	.short	(.L_19 - .L_18)
.L_18:
        /*004c*/ 	.word	0x00000000
        /*0050*/ 	.short	0x0000
        /*0052*/ 	.short	0x0000
        /*0054*/ 	.byte	0x00, 0xf4, 0x21, 0x00


	//----- nvinfo : EIATTR_SPARSE_MMA_MASK
	.align		4
.L_19:
        /*0058*/ 	.byte	0x03, 0x50
        /*005a*/ 	.short	0x0000


	//----- nvinfo : EIATTR_MAXREG_COUNT
	.align		4
        /*005c*/ 	.byte	0x03, 0x1b
        /*005e*/ 	.short	0x00ff


	//----- nvinfo : EIATTR_EXIT_INSTR_OFFSETS
	.align		4
        /*0060*/ 	.byte	0x04, 0x1c
        /*0062*/ 	.short	(.L_21 - .L_20)


	//   ....[0]....
.L_20:
        /*0064*/ 	.word	0x00000390


	//   ....[1]....
        /*0068*/ 	.word	0x00000400


	//----- nvinfo : EIATTR_REQNTID
	.align		4
.L_21:
        /*006c*/ 	.byte	0x04, 0x10
        /*006e*/ 	.short	(.L_23 - .L_22)
.L_22:
        /*0070*/ 	.word	0x00000080
        /*0074*/ 	.word	0x00000001
        /*0078*/ 	.word	0x00000001


	//----- nvinfo : EIATTR_CBANK_PARAM_SIZE
	.align		4
.L_23:
        /*007c*/ 	.byte	0x03, 0x19
        /*007e*/ 	.short	0x0020


	//----- nvinfo : EIATTR_PARAM_CBANK
	.align		4
        /*0080*/ 	.byte	0x04, 0x0a
        /*0082*/ 	.short	(.L_25 - .L_24)
	.align		4
.L_24:
        /*0084*/ 	.word	index@(.nv.constant0.triton_poi_fused_convolution_15)
        /*0088*/ 	.short	0x0210
        /*008a*/ 	.short	0x0020


	//----- nvinfo : EIATTR_SW_WAR
	.align		4
.L_25:
        /*008c*/ 	.byte	0x04, 0x36
        /*008e*/ 	.short	(.L_27 - .L_26)
.L_26:
        /*0090*/ 	.word	0x00000008
.L_27:


//--------------------- .nv.callgraph             --------------------------
	.section	.nv.callgraph,"",@"SHT_CUDA_CALLGRAPH"
	.align	4
	.sectionentsize	8
	.align		4
        /*0000*/ 	.word	0x00000000
	.align		4
        /*0004*/ 	.word	0xffffffff
	.align		4
        /*0008*/ 	.word	0x00000000
	.align		4
        /*000c*/ 	.word	0xfffffffe
	.align		4
        /*0010*/ 	.word	0x00000000
	.align		4
        /*0014*/ 	.word	0xfffffffd
	.align		4
        /*0018*/ 	.word	0x00000000
	.align		4
        /*001c*/ 	.word	0xfffffffc


//--------------------- .text.triton_poi_fused_convolution_15 --------------------------
	.section	.text.triton_poi_fused_convolution_15,"ax",@progbits
	.sectionflags	@"SHF_BARRIERS=1"
	.align	128
        .global         triton_poi_fused_convolution_15
        .type           triton_poi_fused_convolution_15,@function
        .size           triton_poi_fused_convolution_15,(.L_x_1 - triton_poi_fused_convolution_15)
        .other          triton_poi_fused_convolution_15,@"STO_CUDA_ENTRY STV_DEFAULT"
triton_poi_fused_convolution_15:
.text.triton_poi_fused_convolution_15:
[----:B------:R-:W0:Y:S02]  /*0000*/  LDC R1, c[0x0][0x28] ;  /* 0x00000a00ff017b82 */ /* 0x000e240000000800 */
[----:B------:R-:W1:Y:S01]  /*0010*/  S2R R0, SR_TID.X ;  /* 0x0000000000007919 */ /* 0x000e620000002100 */
[----:B------:R-:W2:Y:S01]  /*0020*/  S2UR UR4, SR_CTAID.Y ;  /* 0x00000000000479c3 */ /* 0x000ea20000002600 */
[----:B------:R-:W-:Y:S01]  /*0030*/  ULDC.64 UR8, c[0x0][0x208] ;  /* 0x0000820000087ab9 */ /* 0x000fe20000000a00 */
[----:B------:R-:W3:Y:S06]  /*0040*/  S2R R6, SR_CTAID.X ;  /* 0x0000000000067919 */ /* 0x000eec0000002500 */
[----:B------:R-:W4:Y:S08]  /*0050*/  LDC.64 R4, c[0x0][0x210] ;  /* 0x00008400ff047b82 */ /* 0x000f300000000a00 */
[----:B------:R-:W5:Y:S01]  /*0060*/  LDC.64 R2, c[0x0][0x218] ;  /* 0x00008600ff027b82 */ /* 0x000f620000000a00 */
[----:B--2---:R-:W-:Y:S01]  /*0070*/  USHF.L.U32 UR4, UR4, 0x2, URZ ;  /* 0x0000000204047899 */ /* 0x004fe2000800063f */
[----:B-1----:R-:W-:-:S02]  /*0080*/  LOP3.LUT R7, R0, 0x1, RZ, 0xc0, !PT ;  /* 0x0000000100077812 */ /* 0x002fc400078ec0ff */
[----:B------:R-:W-:-:S03]  /*0090*/  SHF.R.U32.HI R13, RZ, 0x1, R0 ;  /* 0x00000001ff0d7819 */ /* 0x000fc60000011600 */
[----:B------:R-:W-:Y:S01]  /*00a0*/  LEA R8, R7, UR4, 0x1 ;  /* 0x0000000407087c11 */ /* 0x000fe2000f8e08ff */
[----:B---3--:R-:W-:Y:S01]  /*00b0*/  IMAD.SHL.U32 R6, R6, 0x40, RZ ;  /* 0x0000004006067824 */ /* 0x008fe200078e00ff */
[----:B------:R-:W-:Y:S02]  /*00c0*/  SGXT.U32 R13, R13, 0x6 ;  /* 0x000000060d0d781a */ /* 0x000fe40000000000 */
[----:B------:R-:W-:Y:S02]  /*00d0*/  SHF.R.S32.HI R9, RZ, 0x1f, R8 ;  /* 0x0000001fff097819 */ /* 0x000fe40000011408 */
[----:B------:R-:W-:Y:S02]  /*00e0*/  ISETP.GE.AND P1, PT, R8, 0x200, PT ;  /* 0x000002000800780c */ /* 0x000fe40003f26270 */
[----:B------:R-:W-:Y:S02]  /*00f0*/  LEA.HI R10, R9, R8, RZ, 0x7 ;  /* 0x00000008090a7211 */ /* 0x000fe400078f38ff */
[----:B------:R-:W-:-:S02]  /*0100*/  LOP3.LUT R9, R6, R13, RZ, 0xfc, !PT ;  /* 0x0000000d06097212 */ /* 0x000fc400078efcff */
[C---:B------:R-:W-:Y:S01]  /*0110*/  LOP3.LUT R11, R10.reuse, 0xffffff80, RZ, 0xc0, !PT ;  /* 0xffffff800a0b7812 */ /* 0x040fe200078ec0ff */
[----:B------:R-:W-:Y:S01]  /*0120*/  IMAD.SHL.U32 R10, R10, 0x40, RZ ;  /* 0x000000400a0a7824 */ /* 0x000fe200078e00ff */
[----:B------:R-:W-:-:S03]  /*0130*/  ISETP.GE.AND P0, PT, R9, 0x40, PT ;  /* 0x000000400900780c */ /* 0x000fc60003f06270 */
[----:B------:R-:W-:Y:S01]  /*0140*/  IMAD.IADD R11, R8, 0x1, -R11 ;  /* 0x00000001080b7824 */ /* 0x000fe200078e0a0b */
[----:B------:R-:W-:Y:S02]  /*0150*/  LOP3.LUT R15, R10, 0xffffe000, RZ, 0xc0, !PT ;  /* 0xffffe0000a0f7812 */ /* 0x000fe400078ec0ff */
[----:B------:R-:W-:Y:S01]  /*0160*/  ISETP.LT.AND P0, PT, R8, 0x200, !P0 ;  /* 0x000002000800780c */ /* 0x000fe20004701270 */
[----:B------:R-:W-:-:S04]  /*0170*/  IMAD R10, R9, 0x80, R11 ;  /* 0x00000080090a7824 */ /* 0x000fc800078e020b */
[----:B------:R-:W-:Y:S02]  /*0180*/  IMAD.IADD R9, R10, 0x1, R15 ;  /* 0x000000010a097824 */ /* 0x000fe400078e020f */
[----:B-----5:R-:W-:Y:S01]  /*0190*/  IMAD.WIDE R10, R11, 0x4, R2 ;  /* 0x000000040b0a7825 */ /* 0x020fe200078e0202 */
[----:B------:R-:W-:-:S03]  /*01a0*/  CS2R R2, SRZ ;  /* 0x0000000000027805 */ /* 0x000fc6000001ff00 */
[----:B----4-:R-:W-:Y:S01]  /*01b0*/  IMAD.WIDE R8, R9, 0x4, R4 ;  /* 0x0000000409087825 */ /* 0x010fe200078e0204 */
[----:B------:R-:W-:-:S04]  /*01c0*/  CS2R R4, SRZ ;  /* 0x0000000000047805 */ /* 0x000fc8000001ff00 */
[----:B------:R1:W2:Y:S04]  /*01d0*/  @P0 LDG.E.EL.64 R2, desc[UR8][R8.64] ;  /* 0x0000000808020981 */ /* 0x0002a8000c2e1b00 */
[----:B------:R-:W2:Y:S01]  /*01e0*/  @!P1 LDG.E.EL.64 R4, desc[UR8][R10.64] ;  /* 0x000000080a049981 */ /* 0x000ea2000c2e1b00 */
[----:B------:R-:W3:Y:S01]  /*01f0*/  S2UR UR6, SR_CgaCtaId ;  /* 0x00000000000679c3 */ /* 0x000ee20000008800 */
[----:B------:R-:W-:Y:S01]  /*0200*/  UMOV UR5, 0x400 ;  /* 0x0000040000057882 */ /* 0x000fe20000000000 */
[----:B------:R-:W-:-:S05]  /*0210*/  IMAD.SHL.U32 R12, R7, 0x80, RZ ;  /* 0x00000080070c7824 */ /* 0x000fca00078e00ff */
[----:B------:R-:W-:Y:S01]  /*0220*/  LOP3.LUT R13, R12, R13, RZ, 0xfc, !PT ;  /* 0x0000000d0c0d7212 */ /* 0x000fe200078efcff */
[----:B------:R-:W-:Y:S01]  /*0230*/  IMAD.SHL.U32 R15, R0, 0x2, RZ ;  /* 0x00000002000f7824 */ /* 0x000fe200078e00ff */
[----:B---3--:R-:W-:-:S06]  /*0240*/  UPRMT UR5, UR6, 0x654, UR5 ;  /* 0x0000065406057896 */ /* 0x008fcc0008000005 */
[----:B------:R-:W-:Y:S02]  /*0250*/  LEA R14, R7, UR5, 0x3 ;  /* 0x00000005070e7c11 */ /* 0x000fe4000f8e18ff */
[----:B------:R-:W-:-:S03]  /*0260*/  LEA.HI R12, R12, UR5, RZ, 0x1c ;  /* 0x000000050c0c7c11 */ /* 0x000fc6000f8fe0ff */
[C---:B------:R-:W-:Y:S02]  /*0270*/  IMAD R7, R13.reuse, 0x4, R14 ;  /* 0x000000040d077824 */ /* 0x040fe400078e020e */
[----:B------:R-:W-:Y:S01]  /*0280*/  IMAD R12, R13, 0x4, R12 ;  /* 0x000000040d0c7824 */ /* 0x000fe200078e020c */
[----:B------:R-:W-:Y:S02]  /*0290*/  SHF.R.U32.HI R16, RZ, 0x5, R0 ;  /* 0x00000005ff107819 */ /* 0x000fe40000011600 */
[----:B------:R-:W-:Y:S02]  /*02a0*/  LOP3.LUT R15, R6, 0x3e, R15, 0xf8, !PT ;  /* 0x0000003e060f7812 */ /* 0x000fe400078ef80f */
[----:B------:R-:W-:Y:S02]  /*02b0*/  SGXT.U32 R6, R16, 0x2 ;  /* 0x000000021006781a */ /* 0x000fe40000000000 */
[----:B------:R-:W-:Y:S02]  /*02c0*/  ISETP.GE.AND P0, PT, R15, 0x40, PT ;  /* 0x000000400f00780c */ /* 0x000fe40003f06270 */
[----:B------:R-:W-:-:S02]  /*02d0*/  LOP3.LUT R6, R6, UR4, RZ, 0xfc, !PT ;  /* 0x0000000406067c12 */ /* 0x000fc4000f8efcff */
[----:B-1----:R-:W-:Y:S02]  /*02e0*/  SHF.R.U32.HI R8, RZ, 0x3, R0 ;  /* 0x00000003ff087819 */ /* 0x002fe40000011600 */
[----:B------:R-:W-:Y:S01]  /*02f0*/  ISETP.LT.AND P0, PT, R6, 0x200, !P0 ;  /* 0x000002000600780c */ /* 0x000fe20004701270 */
[----:B------:R-:W-:Y:S01]  /*0300*/  IMAD.SHL.U32 R0, R0, 0x8, RZ ;  /* 0x0000000800007824 */ /* 0x000fe200078e00ff */
[----:B------:R-:W-:-:S04]  /*0310*/  LOP3.LUT R8, R8, 0xc, RZ, 0xc0, !PT ;  /* 0x0000000c08087812 */ /* 0x000fc800078ec0ff */
[----:B------:R-:W-:-:S04]  /*0320*/  LOP3.LUT R9, R0, 0x3f8, RZ, 0xc0, !PT ;  /* 0x000003f800097812 */ /* 0x000fc800078ec0ff */
[----:B------:R-:W-:Y:S01]  /*0330*/  IADD3 R8, R9, UR5, R8 ;  /* 0x0000000509087c10 */ /* 0x000fe2000fffe008 */
[----:B--2---:R-:W-:Y:S01]  /*0340*/  FADD R2, R4, R2 ;  /* 0x0000000204027221 */ /* 0x004fe20000000000 */
[----:B------:R-:W-:-:S04]  /*0350*/  FADD R3, R5, R3 ;  /* 0x0000000305037221 */ /* 0x000fc80000000000 */
[----:B------:R1:W-:Y:S04]  /*0360*/  STS [R7], R2 ;  /* 0x0000000207007388 */ /* 0x0003e80000000800 */
[----:B------:R1:W-:Y:S01]  /*0370*/  STS [R12+0x104], R3 ;  /* 0x000104030c007388 */ /* 0x0003e20000000800 */
[----:B------:R-:W-:Y:S06]  /*0380*/  BAR.SYNC.DEFER_BLOCKING 0x0 ;  /* 0x0000000000007b1d */ /* 0x000fec0000010000 */
[----:B-1----:R-:W-:Y:S05]  /*0390*/  @!P0 EXIT ;  /* 0x000000000000894d */ /* 0x002fea0003800000 */
[----:B------:R-:W-:Y:S01]  /*03a0*/  LDS R4, [R8] ;  /* 0x0000000008047984 */ /* 0x000fe20000000800 */
[----:B------:R-:W0:Y:S01]  /*03b0*/  LDC.64 R2, c[0x0][0x220] ;  /* 0x00008800ff027b82 */ /* 0x000e220000000a00 */
[----:B------:R-:W-:Y:S02]  /*03c0*/  IMAD R15, R6, 0x40, R15 ;  /* 0x00000040060f7824 */ /* 0x000fe400078e020f */
[----:B------:R-:W1:Y:S02]  /*03d0*/  LDS R5, [R8+0x4] ;  /* 0x0000040008057984 */ /* 0x000e640000000800 */
[----:B0-----:R-:W-:-:S05]  /*03e0*/  IMAD.WIDE R2, R15, 0x4, R2 ;  /* 0x000000040f027825 */ /* 0x001fca00078e0202 */
[----:B-1----:R-:W-:Y:S01]  /*03f0*/  STG.E.64 desc[UR8][R2.64], R4 ;  /* 0x0000000402007986 */ /* 0x002fe2000c101b08 */
[----:B------:R-:W-:Y:S05]  /*0400*/  EXIT ;  /* 0x000000000000794d */ /* 0x000fea0003800000 */
.L_x_0:
[----:B------:R-:W-:-:S00]  /*0410*/  BRA `(.L_x_0) ;  /* 0xfffffffc00fc7947 */ /* 0x000fc0000383ffff */
[----:B------:R-:W-:-:S00]  /*0420*/  NOP ;  /* 0x0000000000007918 */ /* 0x000fc00000000000 */
        /* <DEDUP_REMOVED lines=13> */
.L_x_1:


//--------------------- .nv.shared.triton_poi_fused_convolution_15 --------------------------
	.section	.nv.shared.triton_poi_fused_convolution_15,"aw",@nobits
	.sectionflags	@""
	.align	16
	.zero		1024


//--------------------- .nv.constant0.triton_poi_fused_convolution_15 --------------------------
	.section	.nv.constant0.triton_poi_fused_convolution_15,"a",@progbits
	.sectionflags	@""
	.align	4
.nv.constant0.triton_poi_fused_convolution_15:
	.zero		560
